//
// Generated by NVIDIA NVVM Compiler
//
// Compiler Build ID: CL-36424714
// Cuda compilation tools, release 13.0, V13.0.88
// Based on NVVM 20.0.0
//

.version 9.0
.target sm_100
.address_size 64

	// .globl	_Z18initializeConstantPiii

.visible .entry _Z18initializeConstantPiii(
	.param .u64 .ptr .align 1 _Z18initializeConstantPiii_param_0,
	.param .u32 _Z18initializeConstantPiii_param_1,
	.param .u32 _Z18initializeConstantPiii_param_2
)
{
	.reg .pred 	%p<2>;
	.reg .b32 	%r<7>;
	.reg .b64 	%rd<5>;

	ld.param.u64 	%rd1, [_Z18initializeConstantPiii_param_0];
	ld.param.u32 	%r3, [_Z18initializeConstantPiii_param_1];
	ld.param.u32 	%r2, [_Z18initializeConstantPiii_param_2];
	mov.u32 	%r4, %ctaid.x;
	mov.u32 	%r5, %ntid.x;
	mov.u32 	%r6, %tid.x;
	mad.lo.s32 	%r1, %r4, %r5, %r6;
	setp.ge.s32 	%p1, %r1, %r3;
	@%p1 bra 	$L__BB0_2;
	cvta.to.global.u64 	%rd2, %rd1;
	mul.wide.s32 	%rd3, %r1, 4;
	add.s64 	%rd4, %rd2, %rd3;
	st.global.u32 	[%rd4], %r2;
$L__BB0_2:
	ret;

}
	// .globl	_Z21initializeIncrementalPii
.visible .entry _Z21initializeIncrementalPii(
	.param .u64 .ptr .align 1 _Z21initializeIncrementalPii_param_0,
	.param .u32 _Z21initializeIncrementalPii_param_1
)
{
	.reg .pred 	%p<2>;
	.reg .b32 	%r<6>;
	.reg .b64 	%rd<5>;

	ld.param.u64 	%rd1, [_Z21initializeIncrementalPii_param_0];
	ld.param.u32 	%r2, [_Z21initializeIncrementalPii_param_1];
	mov.u32 	%r3, %ctaid.x;
	mov.u32 	%r4, %ntid.x;
	mov.u32 	%r5, %tid.x;
	mad.lo.s32 	%r1, %r3, %r4, %r5;
	setp.ge.s32 	%p1, %r1, %r2;
	@%p1 bra 	$L__BB1_2;
	cvta.to.global.u64 	%rd2, %rd1;
	mul.wide.s32 	%rd3, %r1, 4;
	add.s64 	%rd4, %rd2, %rd3;
	st.global.u32 	[%rd4], %r1;
$L__BB1_2:
	ret;

}
	// .globl	_Z15multiplyVectorsPiS_S_i
.visible .entry _Z15multiplyVectorsPiS_S_i(
	.param .u64 .ptr .align 1 _Z15multiplyVectorsPiS_S_i_param_0,
	.param .u64 .ptr .align 1 _Z15multiplyVectorsPiS_S_i_param_1,
	.param .u64 .ptr .align 1 _Z15multiplyVectorsPiS_S_i_param_2,
	.param .u32 _Z15multiplyVectorsPiS_S_i_param_3
)
{
	.reg .pred 	%p<2>;
	.reg .b32 	%r<9>;
	.reg .b64 	%rd<11>;

	ld.param.u64 	%rd1, [_Z15multiplyVectorsPiS_S_i_param_0];
	ld.param.u64 	%rd2, [_Z15multiplyVectorsPiS_S_i_param_1];
	ld.param.u64 	%rd3, [_Z15multiplyVectorsPiS_S_i_param_2];
	ld.param.u32 	%r2, [_Z15multiplyVectorsPiS_S_i_param_3];
	mov.u32 	%r3, %ctaid.x;
	mov.u32 	%r4, %ntid.x;
	mov.u32 	%r5, %tid.x;
	mad.lo.s32 	%r1, %r3, %r4, %r5;
	setp.ge.s32 	%p1, %r1, %r2;
	@%p1 bra 	$L__BB2_2;
	cvta.to.global.u64 	%rd4, %rd1;
	cvta.to.global.u64 	%rd5, %rd2;
	cvta.to.global.u64 	%rd6, %rd3;
	mul.wide.s32 	%rd7, %r1, 4;
	add.s64 	%rd8, %rd4, %rd7;
	ld.global.u32 	%r6, [%rd8];
	add.s64 	%rd9, %rd5, %rd7;
	ld.global.u32 	%r7, [%rd9];
	mul.lo.s32 	%r8, %r7, %r6;
	add.s64 	%rd10, %rd6, %rd7;
	st.global.u32 	[%rd10], %r8;
$L__BB2_2:
	ret;

}


// ===== COMPILED SASS (sm_100) =====

	.target	sm_100

	.elftype	@"ET_EXEC"


//--------------------- .note.nv.tkinfo           --------------------------
	.section	.note.nv.tkinfo,"",@"SHT_NOTE"
	.sectionflags	@"SHF_NOTE_NV_TKINFO"
	.tkinfo
        /*0018*/ 	.word	0x00000002
        /*0030*/ 	.string	""
        /*0030*/ 	.string	"ptxas"
        /*0030*/ 	.string	"Cuda compilation tools, release 13.0, V13.0.88"
        /*0030*/ 	.string	"Build cuda_13.0.r13.0/compiler.36424714_0"
        /*0030*/ 	.string	"-arch sm_100 -m 64 "



//--------------------- .note.nv.cuinfo           --------------------------
	.section	.note.nv.cuinfo,"",@"SHT_NOTE"
	.sectionflags	@"SHF_NOTE_NV_CUINFO"
        /*0018*/ 	.short	0x0002
        /*001a*/ 	.short	0x0064
        /*001c*/ 	.short	0x0082
	.zero		2


//--------------------- .nv.info                  --------------------------
	.section	.nv.info,"",@"SHT_CUDA_INFO"
	.align	4


	//----- nvinfo : EIATTR_REGCOUNT
	.align		4
        /*0000*/ 	.byte	0x04, 0x2f
        /*0002*/ 	.short	(.L_1 - .L_0)
	.align		4
.L_0:
        /*0004*/ 	.word	index@(_Z18initializeConstantPiii)
        /*0008*/ 	.word	0x0000000a


	//----- nvinfo : EIATTR_FRAME_SIZE
	.align		4
.L_1:
        /*000c*/ 	.byte	0x04, 0x11
        /*000e*/ 	.short	(.L_3 - .L_2)
	.align		4
.L_2:
        /*0010*/ 	.word	index@(_Z18initializeConstantPiii)
        /*0014*/ 	.word	0x00000000


	//----- nvinfo : EIATTR_REGCOUNT
	.align		4
.L_3:
        /*0018*/ 	.byte	0x04, 0x2f
        /*001a*/ 	.short	(.L_5 - .L_4)
	.align		4
.L_4:
        /*001c*/ 	.word	index@(_Z21initializeIncrementalPii)
        /*0020*/ 	.word	0x00000008


	//----- nvinfo : EIATTR_FRAME_SIZE
	.align		4
.L_5:
        /*0024*/ 	.byte	0x04, 0x11
        /*0026*/ 	.short	(.L_7 - .L_6)
	.align		4
.L_6:
        /*0028*/ 	.word	index@(_Z21initializeIncrementalPii)
        /*002c*/ 	.word	0x00000000


	//----- nvinfo : EIATTR_REGCOUNT
	.align		4
.L_7:
        /*0030*/ 	.byte	0x04, 0x2f
        /*0032*/ 	.short	(.L_9 - .L_8)
	.align		4
.L_8:
        /*0034*/ 	.word	index@(_Z15multiplyVectorsPiS_S_i)
        /*0038*/ 	.word	0x0000000c


	//----- nvinfo : EIATTR_FRAME_SIZE
	.align		4
.L_9:
        /*003c*/ 	.byte	0x04, 0x11
        /*003e*/ 	.short	(.L_11 - .L_10)
	.align		4
.L_10:
        /*0040*/ 	.word	index@(_Z15multiplyVectorsPiS_S_i)
        /*0044*/ 	.word	0x00000000


	//----- nvinfo : EIATTR_MIN_STACK_SIZE
	.align		4
.L_11:
        /*0048*/ 	.byte	0x04, 0x12
        /*004a*/ 	.short	(.L_13 - .L_12)
	.align		4
.L_12:
        /*004c*/ 	.word	index@(_Z15multiplyVectorsPiS_S_i)
        /*0050*/ 	.word	0x00000000


	//----- nvinfo : EIATTR_MIN_STACK_SIZE
	.align		4
.L_13:
        /*0054*/ 	.byte	0x04, 0x12
        /*0056*/ 	.short	(.L_15 - .L_14)
	.align		4
.L_14:
        /*0058*/ 	.word	index@(_Z21initializeIncrementalPii)
        /*005c*/ 	.word	0x00000000


	//----- nvinfo : EIATTR_MIN_STACK_SIZE
	.align		4
.L_15:
        /*0060*/ 	.byte	0x04, 0x12
        /*0062*/ 	.short	(.L_17 - .L_16)
	.align		4
.L_16:
        /*0064*/ 	.word	index@(_Z18initializeConstantPiii)
        /*0068*/ 	.word	0x00000000
.L_17:


//--------------------- .nv.compat                --------------------------
	.section	.nv.compat,"",@"SHT_CUDA_COMPAT_INFO"
	.align	4
        /*0000*/ 	.byte	0x02, 0x09, 0x00, 0x00, 0x02, 0x02, 0x01, 0x00, 0x02, 0x05, 0x05, 0x00, 0x03, 0x07, 0x01, 0x01
        /*0010*/ 	.byte	0x02, 0x03, 0x00, 0x00, 0x02, 0x06, 0x01, 0x00, 0x04, 0x0b, 0x08, 0x00, 0x09, 0x00, 0x00, 0x00
        /*0020*/ 	.byte	0x00, 0x00, 0x00, 0x00


//--------------------- .nv.info._Z15multiplyVectorsPiS_S_i --------------------------
	.section	.nv.info._Z15multiplyVectorsPiS_S_i,"",@"SHT_CUDA_INFO"
	.sectionflags	@""
	.align	4


	//----- nvinfo : EIATTR_CUDA_API_VERSION
	.align		4
        /*0000*/ 	.byte	0x04, 0x37
        /*0002*/ 	.short	(.L_19 - .L_18)
.L_18:
        /*0004*/ 	.word	0x00000082


	//----- nvinfo : EIATTR_KPARAM_INFO
	.align		4
.L_19:
        /*0008*/ 	.byte	0x04, 0x17
        /*000a*/ 	.short	(.L_21 - .L_20)
.L_20:
        /*000c*/ 	.word	0x00000000
        /*0010*/ 	.short	0x0003
        /*0012*/ 	.short	0x0018
        /*0014*/ 	.byte	0x00, 0xf0, 0x11, 0x00


	//----- nvinfo : EIATTR_KPARAM_INFO
	.align		4
.L_21:
        /*0018*/ 	.byte	0x04, 0x17
        /*001a*/ 	.short	(.L_23 - .L_22)
.L_22:
        /*001c*/ 	.word	0x00000000
        /*0020*/ 	.short	0x0002
        /*0022*/ 	.short	0x0010
        /*0024*/ 	.byte	0x00, 0xf5, 0x21, 0x00


	//----- nvinfo : EIATTR_KPARAM_INFO
	.align		4
.L_23:
        /*0028*/ 	.byte	0x04, 0x17
        /*002a*/ 	.short	(.L_25 - .L_24)
.L_24:
        /*002c*/ 	.word	0x00000000
        /*0030*/ 	.short	0x0001
        /*0032*/ 	.short	0x0008
        /*0034*/ 	.byte	0x00, 0xf5, 0x21, 0x00


	//----- nvinfo : EIATTR_KPARAM_INFO
	.align		4
.L_25:
        /*0038*/ 	.byte	0x04, 0x17
        /*003a*/ 	.short	(.L_27 - .L_26)
.L_26:
        /*003c*/ 	.word	0x00000000
        /*0040*/ 	.short	0x0000
        /*0042*/ 	.short	0x0000
        /*0044*/ 	.byte	0x00, 0xf5, 0x21, 0x00


	//----- nvinfo : EIATTR_SPARSE_MMA_MASK
	.align		4
.L_27:
        /*0048*/ 	.byte	0x03, 0x50
        /*004a*/ 	.short	0x0000


	//----- nvinfo : EIATTR_MAXREG_COUNT
	.align		4
        /*004c*/ 	.byte	0x03, 0x1b
        /*004e*/ 	.short	0x00ff


	//----- nvinfo : EIATTR_MERCURY_ISA_VERSION
	.align		4
        /*0050*/ 	.byte	0x03, 0x5f
        /*0052*/ 	.short	0x0101


	//----- nvinfo : EIATTR_VRC_CTA_INIT_COUNT
	.align		4
        /*0054*/ 	.byte	0x02, 0x4a
	.zero		1
	.zero		1


	//----- nvinfo : EIATTR_EXIT_INSTR_OFFSETS
	.align		4
        /*0058*/ 	.byte	0x04, 0x1c
        /*005a*/ 	.short	(.L_29 - .L_28)


	//   ....[0]....
.L_28:
        /*005c*/ 	.word	0x00000070


	//   ....[1]....
        /*0060*/ 	.word	0x00000130


	//----- nvinfo : EIATTR_CBANK_PARAM_SIZE
	.align		4
.L_29:
        /*0064*/ 	.byte	0x03, 0x19
        /*0066*/ 	.short	0x001c


	//----- nvinfo : EIATTR_PARAM_CBANK
	.align		4
        /*0068*/ 	.byte	0x04, 0x0a
        /*006a*/ 	.short	(.L_31 - .L_30)
	.align		4
.L_30:
        /*006c*/ 	.word	index@(.nv.constant0._Z15multiplyVectorsPiS_S_i)
        /*0070*/ 	.short	0x0380
        /*0072*/ 	.short	0x001c


	//----- nvinfo : EIATTR_SW_WAR
	.align		4
.L_31:
        /*0074*/ 	.byte	0x04, 0x36
        /*0076*/ 	.short	(.L_33 - .L_32)
.L_32:
        /*0078*/ 	.word	0x00000008
.L_33:


//--------------------- .nv.info._Z21initializeIncrementalPii --------------------------
	.section	.nv.info._Z21initializeIncrementalPii,"",@"SHT_CUDA_INFO"
	.sectionflags	@""
	.align	4


	//----- nvinfo : EIATTR_CUDA_API_VERSION
	.align		4
        /*0000*/ 	.byte	0x04, 0x37
        /*0002*/ 	.short	(.L_35 - .L_34)
.L_34:
        /*0004*/ 	.word	0x00000082


	//----- nvinfo : EIATTR_KPARAM_INFO
	.align		4
.L_35:
        /*0008*/ 	.byte	0x04, 0x17
        /*000a*/ 	.short	(.L_37 - .L_36)
.L_36:
        /*000c*/ 	.word	0x00000000
        /*0010*/ 	.short	0x0001
        /*0012*/ 	.short	0x0008
        /*0014*/ 	.byte	0x00, 0xf0, 0x11, 0x00


	//----- nvinfo : EIATTR_KPARAM_INFO
	.align		4
.L_37:
        /*0018*/ 	.byte	0x04, 0x17
        /*001a*/ 	.short	(.L_39 - .L_38)
.L_38:
        /*001c*/ 	.word	0x00000000
        /*0020*/ 	.short	0x0000
        /*0022*/ 	.short	0x0000
        /*0024*/ 	.byte	0x00, 0xf5, 0x21, 0x00


	//----- nvinfo : EIATTR_SPARSE_MMA_MASK
	.align		4
.L_39:
        /*0028*/ 	.byte	0x03, 0x50
        /*002a*/ 	.short	0x0000


	//----- nvinfo : EIATTR_MAXREG_COUNT
	.align		4
        /*002c*/ 	.byte	0x03, 0x1b
        /*002e*/ 	.short	0x00ff


	//----- nvinfo : EIATTR_MERCURY_ISA_VERSION
	.align		4
        /*0030*/ 	.byte	0x03, 0x5f
        /*0032*/ 	.short	0x0101


	//----- nvinfo : EIATTR_VRC_CTA_INIT_COUNT
	.align		4
        /*0034*/ 	.byte	0x02, 0x4a
	.zero		1
	.zero		1


	//----- nvinfo : EIATTR_EXIT_INSTR_OFFSETS
	.align		4
        /*0038*/ 	.byte	0x04, 0x1c
        /*003a*/ 	.short	(.L_41 - .L_40)


	//   ....[0]....
.L_40:
        /*003c*/ 	.word	0x00000070


	//   ....[1]....
        /*0040*/ 	.word	0x000000c0


	//----- nvinfo : EIATTR_CBANK_PARAM_SIZE
	.align		4
.L_41:
        /*0044*/ 	.byte	0x03, 0x19
        /*0046*/ 	.short	0x000c


	//----- nvinfo : EIATTR_PARAM_CBANK
	.align		4
        /*0048*/ 	.byte	0x04, 0x0a
        /*004a*/ 	.short	(.L_43 - .L_42)
	.align		4
.L_42:
        /*004c*/ 	.word	index@(.nv.constant0._Z21initializeIncrementalPii)
        /*0050*/ 	.short	0x0380
        /*0052*/ 	.short	0x000c


	//----- nvinfo : EIATTR_SW_WAR
	.align		4
.L_43:
        /*0054*/ 	.byte	0x04, 0x36
        /*0056*/ 	.short	(.L_45 - .L_44)
.L_44:
        /*0058*/ 	.word	0x00000008
.L_45:


//--------------------- .nv.info._Z18initializeConstantPiii --------------------------
	.section	.nv.info._Z18initializeConstantPiii,"",@"SHT_CUDA_INFO"
	.sectionflags	@""
	.align	4


	//----- nvinfo : EIATTR_CUDA_API_VERSION
	.align		4
        /*0000*/ 	.byte	0x04, 0x37
        /*0002*/ 	.short	(.L_47 - .L_46)
.L_46:
        /*0004*/ 	.word	0x00000082


	//----- nvinfo : EIATTR_KPARAM_INFO
	.align		4
.L_47:
        /*0008*/ 	.byte	0x04, 0x17
        /*000a*/ 	.short	(.L_49 - .L_48)
.L_48:
        /*000c*/ 	.word	0x00000000
        /*0010*/ 	.short	0x0002
        /*0012*/ 	.short	0x000c
        /*0014*/ 	.byte	0x00, 0xf0, 0x11, 0x00


	//----- nvinfo : EIATTR_KPARAM_INFO
	.align		4
.L_49:
        /*0018*/ 	.byte	0x04, 0x17
        /*001a*/ 	.short	(.L_51 - .L_50)
.L_50:
        /*001c*/ 	.word	0x00000000
        /*0020*/ 	.short	0x0001
        /*0022*/ 	.short	0x0008
        /*0024*/ 	.byte	0x00, 0xf0, 0x11, 0x00


	//----- nvinfo : EIATTR_KPARAM_INFO
	.align		4
.L_51:
        /*0028*/ 	.byte	0x04, 0x17
        /*002a*/ 	.short	(.L_53 - .L_52)
.L_52:
        /*002c*/ 	.word	0x00000000
        /*0030*/ 	.short	0x0000
        /*0032*/ 	.short	0x0000
        /*0034*/ 	.byte	0x00, 0xf5, 0x21, 0x00


	//----- nvinfo : EIATTR_SPARSE_MMA_MASK
	.align		4
.L_53:
        /*0038*/ 	.byte	0x03, 0x50
        /*003a*/ 	.short	0x0000


	//----- nvinfo : EIATTR_MAXREG_COUNT
	.align		4
        /*003c*/ 	.byte	0x03, 0x1b
        /*003e*/ 	.short	0x00ff


	//----- nvinfo : EIATTR_MERCURY_ISA_VERSION
	.align		4
        /*0040*/ 	.byte	0x03, 0x5f
        /*0042*/ 	.short	0x0101


	//----- nvinfo : EIATTR_VRC_CTA_INIT_COUNT
	.align		4
        /*0044*/ 	.byte	0x02, 0x4a
	.zero		1
	.zero		1


	//----- nvinfo : EIATTR_EXIT_INSTR_OFFSETS
	.align		4
        /*0048*/ 	.byte	0x04, 0x1c
        /*004a*/ 	.short	(.L_55 - .L_54)


	//   ....[0]....
.L_54:
        /*004c*/ 	.word	0x00000070


	//   ....[1]....
        /*0050*/ 	.word	0x000000d0


	//----- nvinfo : EIATTR_CBANK_PARAM_SIZE
	.align		4
.L_55:
        /*0054*/ 	.byte	0x03, 0x19
        /*0056*/ 	.short	0x0010


	//----- nvinfo : EIATTR_PARAM_CBANK
	.align		4
        /*0058*/ 	.byte	0x04, 0x0a
        /*005a*/ 	.short	(.L_57 - .L_56)
	.align		4
.L_56:
        /*005c*/ 	.word	index@(.nv.constant0._Z18initializeConstantPiii)
        /*0060*/ 	.short	0x0380
        /*0062*/ 	.short	0x0010


	//----- nvinfo : EIATTR_SW_WAR
	.align		4
.L_57:
        /*0064*/ 	.byte	0x04, 0x36
        /*0066*/ 	.short	(.L_59 - .L_58)
.L_58:
        /*0068*/ 	.word	0x00000008
.L_59:


//--------------------- .nv.callgraph             --------------------------
	.section	.nv.callgraph,"",@"SHT_CUDA_CALLGRAPH"
	.align	4
	.sectionentsize	8
	.align		4
        /*0000*/ 	.word	0x00000000
	.align		4
        /*0004*/ 	.word	0xffffffff
	.align		4
        /*0008*/ 	.word	0x00000000
	.align		4
        /*000c*/ 	.word	0xfffffffe
	.align		4
        /*0010*/ 	.word	0x00000000
	.align		4
        /*0014*/ 	.word	0xfffffffd
	.align		4
        /*0018*/ 	.word	0x00000000
	.align		4
        /*001c*/ 	.word	0xfffffffc


//--------------------- .text._Z15multiplyVectorsPiS_S_i --------------------------
	.section	.text._Z15multiplyVectorsPiS_S_i,"ax",@progbits
	.align	128
        .global         _Z15multiplyVectorsPiS_S_i
        .type           _Z15multiplyVectorsPiS_S_i,@function
        .size           _Z15multiplyVectorsPiS_S_i,(.L_x_3 - _Z15multiplyVectorsPiS_S_i)
        .other          _Z15multiplyVectorsPiS_S_i,@"STO_CUDA_ENTRY STV_DEFAULT"
_Z15multiplyVectorsPiS_S_i:
.text._Z15multiplyVectorsPiS_S_i:
[----:B------:R-:W-:Y:S01]  /*0000*/  LDC R1, c[0x0][0x37c] ;  /* 0x0000df00ff017b82 */ /* 0x000fe20000000800 */
[----:B------:R-:W0:Y:S07]  /*0010*/  S2R R0, SR_TID.X ;  /* 0x0000000000007919 */ /* 0x000e2e0000002100 */
[----:B------:R-:W0:Y:S01]  /*0020*/  S2UR UR4, SR_CTAID.X ;  /* 0x00000000000479c3 */ /* 0x000e220000002500 */
[----:B------:R-:W1:Y:S07]  /*0030*/  LDCU UR5, c[0x0][0x398] ;  /* 0x00007300ff0577ac */ /* 0x000e6e0008000800 */
[----:B------:R-:W0:Y:S02]  /*0040*/  LDC R9, c[0x0][0x360] ;  /* 0x0000d800ff097b82 */ /* 0x000e240000000800 */
[----:B0-----:R-:W-:-:S05]  /*0050*/  IMAD R9, R9, UR4, R0 ;  /* 0x0000000409097c24 */ /* 0x001fca000f8e0200 */
[----:B-1----:R-:W-:-:S13]  /*0060*/  ISETP.GE.AND P0, PT, R9, UR5, PT ;  /* 0x0000000509007c0c */ /* 0x002fda000bf06270 */
[----:B------:R-:W-:Y:S05]  /*0070*/  @P0 EXIT ;  /* 0x000000000000094d */ /* 0x000fea0003800000 */
[----:B------:R-:W0:Y:S01]  /*0080*/  LDC.64 R2, c[0x0][0x380] ;  /* 0x0000e000ff027b82 */ /* 0x000e220000000a00 */
[----:B------:R-:W1:Y:S07]  /*0090*/  LDCU.64 UR4, c[0x0][0x358] ;  /* 0x00006b00ff0477ac */ /* 0x000e6e0008000a00 */
[----:B------:R-:W2:Y:S08]  /*00a0*/  LDC.64 R4, c[0x0][0x388] ;  /* 0x0000e200ff047b82 */ /* 0x000eb00000000a00 */
[----:B------:R-:W3:Y:S01]  /*00b0*/  LDC.64 R6, c[0x0][0x390] ;  /* 0x0000e400ff067b82 */ /* 0x000ee20000000a00 */
[----:B0-----:R-:W-:-:S06]  /*00c0*/  IMAD.WIDE R2, R9, 0x4, R2 ;  /* 0x0000000409027825 */ /* 0x001fcc00078e0202 */
[----:B-1----:R-:W4:Y:S01]  /*00d0*/  LDG.E R2, desc[UR4][R2.64] ;  /* 0x0000000402027981 */ /* 0x002f22000c1e1900 */
[----:B--2---:R-:W-:-:S06]  /*00e0*/  IMAD.WIDE R4, R9, 0x4, R4 ;  /* 0x0000000409047825 */ /* 0x004fcc00078e0204 */
[----:B------:R-:W4:Y:S01]  /*00f0*/  LDG.E R5, desc[UR4][R4.64] ;  /* 0x0000000404057981 */ /* 0x000f22000c1e1900 */
[----:B---3--:R-:W-:-:S04]  /*0100*/  IMAD.WIDE R6, R9, 0x4, R6 ;  /* 0x0000000409067825 */ /* 0x008fc800078e0206 */
[----:B----4-:R-:W-:-:S05]  /*0110*/  IMAD R9, R2, R5, RZ ;  /* 0x0000000502097224 */ /* 0x010fca00078e02ff */
[----:B------:R-:W-:Y:S01]  /*0120*/  STG.E desc[UR4][R6.64], R9 ;  /* 0x0000000906007986 */ /* 0x000fe2000c101904 */
[----:B------:R-:W-:Y:S05]  /*0130*/  EXIT ;  /* 0x000000000000794d */ /* 0x000fea0003800000 */
.L_x_0:
[----:B------:R-:W-:-:S00]  /*0140*/  BRA `(.L_x_0) ;  /* 0xfffffffc00fc7947 */ /* 0x000fc0000383ffff */
[----:B------:R-:W-:-:S00]  /*0150*/  NOP ;  /* 0x0000000000007918 */ /* 0x000fc00000000000 */
        /* <DEDUP_REMOVED lines=10> */
.L_x_3:


//--------------------- .text._Z21initializeIncrementalPii --------------------------
	.section	.text._Z21initializeIncrementalPii,"ax",@progbits
	.align	128
        .global         _Z21initializeIncrementalPii
        .type           _Z21initializeIncrementalPii,@function
        .size           _Z21initializeIncrementalPii,(.L_x_4 - _Z21initializeIncrementalPii)
        .other          _Z21initializeIncrementalPii,@"STO_CUDA_ENTRY STV_DEFAULT"
_Z21initializeIncrementalPii:
.text._Z21initializeIncrementalPii:
        /* <DEDUP_REMOVED lines=9> */
[----:B------:R-:W1:Y:S01]  /*0090*/  LDCU.64 UR4, c[0x0][0x358] ;  /* 0x00006b00ff0477ac */ /* 0x000e620008000a00 */
[----:B0-----:R-:W-:-:S05]  /*00a0*/  IMAD.WIDE R2, R5, 0x4, R2 ;  /* 0x0000000405027825 */ /* 0x001fca00078e0202 */
[----:B-1----:R-:W-:Y:S01]  /*00b0*/  STG.E desc[UR4][R2.64], R5 ;  /* 0x0000000502007986 */ /* 0x002fe2000c101904 */
[----:B------:R-:W-:Y:S05]  /*00c0*/  EXIT ;  /* 0x000000000000794d */ /* 0x000fea0003800000 */
.L_x_1:
        /* <DEDUP_REMOVED lines=11> */
.L_x_4:


//--------------------- .text._Z18initializeConstantPiii --------------------------
	.section	.text._Z18initializeConstantPiii,"ax",@progbits
	.align	128
        .global         _Z18initializeConstantPiii
        .type           _Z18initializeConstantPiii,@function
        .size           _Z18initializeConstantPiii,(.L_x_5 - _Z18initializeConstantPiii)
        .other          _Z18initializeConstantPiii,@"STO_CUDA_ENTRY STV_DEFAULT"
_Z18initializeConstantPiii:
.text._Z18initializeConstantPiii:
        /* <DEDUP_REMOVED lines=10> */
[----:B------:R-:W1:Y:S01]  /*00a0*/  LDC R7, c[0x0][0x38c] ;  /* 0x0000e300ff077b82 */ /* 0x000e620000000800 */
[----:B0-----:R-:W-:-:S05]  /*00b0*/  IMAD.WIDE R2, R5, 0x4, R2 ;  /* 0x0000000405027825 */ /* 0x001fca00078e0202 */
[----:B-1----:R-:W-:Y:S01]  /*00c0*/  STG.E desc[UR4][R2.64], R7 ;  /* 0x0000000702007986 */ /* 0x002fe2000c101904 */
[----:B------:R-:W-:Y:S05]  /*00d0*/  EXIT ;  /* 0x000000000000794d */ /* 0x000fea0003800000 */
.L_x_2:
        /* <DEDUP_REMOVED lines=10> */
.L_x_5:


//--------------------- .nv.shared.reserved.0     --------------------------
	.section	.nv.shared.reserved.0,"aw",@nobits
	.weak		__nv_reservedSMEM_offset_0_alias
	.size		__nv_reservedSMEM_offset_0_alias, 0, 64
	.other		__nv_reservedSMEM_offset_0_alias,@"STO_CUDA_RESERVED_SHARED STV_DEFAULT"
__nv_reservedSMEM_offset_0_alias:
	.zero		0
	.zero		64


//--------------------- .nv.constant0._Z15multiplyVectorsPiS_S_i --------------------------
	.section	.nv.constant0._Z15multiplyVectorsPiS_S_i,"a",@progbits
	.sectionflags	@""
	.align	4
.nv.constant0._Z15multiplyVectorsPiS_S_i:
	.zero		924


//--------------------- .nv.constant0._Z21initializeIncrementalPii --------------------------
	.section	.nv.constant0._Z21initializeIncrementalPii,"a",@progbits
	.sectionflags	@""
	.align	4
.nv.constant0._Z21initializeIncrementalPii:
	.zero		908


//--------------------- .nv.constant0._Z18initializeConstantPiii --------------------------
	.section	.nv.constant0._Z18initializeConstantPiii,"a",@progbits
	.sectionflags	@""
	.align	4
.nv.constant0._Z18initializeConstantPiii:
	.zero		912


//--------------------- SYMBOLS --------------------------

	.type		.nv.reservedSmem.offset0,@object
	.size		.nv.reservedSmem.offset0,0x4
